//
// Generated by NVIDIA NVVM Compiler
//
// Compiler Build ID: CL-36424714
// Cuda compilation tools, release 13.0, V13.0.88
// Based on NVVM 20.0.0
//

.version 9.0
.target sm_100
.address_size 64

	// .globl	_Z15histogramKernelPKcPjjii
.extern .shared .align 16 .b8 s_hist[];

.visible .entry _Z15histogramKernelPKcPjjii(
	.param .u64 .ptr .align 1 _Z15histogramKernelPKcPjjii_param_0,
	.param .u64 .ptr .align 1 _Z15histogramKernelPKcPjjii_param_1,
	.param .u32 _Z15histogramKernelPKcPjjii_param_2,
	.param .u32 _Z15histogramKernelPKcPjjii_param_3,
	.param .u32 _Z15histogramKernelPKcPjjii_param_4
)
{
	.reg .pred 	%p<38>;
	.reg .b32 	%r<126>;
	.reg .b64 	%rd<23>;

	ld.param.u64 	%rd4, [_Z15histogramKernelPKcPjjii_param_0];
	ld.param.u64 	%rd3, [_Z15histogramKernelPKcPjjii_param_1];
	ld.param.u32 	%r50, [_Z15histogramKernelPKcPjjii_param_2];
	ld.param.u32 	%r51, [_Z15histogramKernelPKcPjjii_param_3];
	ld.param.u32 	%r52, [_Z15histogramKernelPKcPjjii_param_4];
	cvta.to.global.u64 	%rd1, %rd4;
	sub.s32 	%r1, %r52, %r51;
	mov.u32 	%r125, %tid.x;
	setp.gt.s32 	%p1, %r125, %r1;
	@%p1 bra 	$L__BB0_3;
	mov.u32 	%r3, %ntid.x;
	mov.u32 	%r115, %r125;
$L__BB0_2:
	shl.b32 	%r53, %r115, 2;
	mov.u32 	%r54, s_hist;
	add.s32 	%r55, %r54, %r53;
	mov.b32 	%r56, 0;
	st.shared.u32 	[%r55], %r56;
	add.s32 	%r115, %r115, %r3;
	setp.le.s32 	%p2, %r115, %r1;
	@%p2 bra 	$L__BB0_2;
$L__BB0_3:
	bar.sync 	0;
	mov.u32 	%r58, %ctaid.x;
	mov.u32 	%r6, %ntid.x;
	shl.b32 	%r59, %r58, 5;
	mad.lo.s32 	%r60, %r6, %r59, %r6;
	add.s32 	%r123, %r125, %r60;
	shl.b32 	%r8, %r6, 3;
	or.b32  	%r61, %r59, 2;
	mad.lo.s32 	%r122, %r6, %r61, %r125;
	or.b32  	%r62, %r59, 3;
	mad.lo.s32 	%r121, %r6, %r62, %r125;
	or.b32  	%r63, %r59, 4;
	mad.lo.s32 	%r120, %r6, %r63, %r125;
	or.b32  	%r64, %r59, 5;
	mad.lo.s32 	%r119, %r6, %r64, %r125;
	or.b32  	%r65, %r59, 6;
	mad.lo.s32 	%r118, %r6, %r65, %r125;
	or.b32  	%r66, %r59, 7;
	mad.lo.s32 	%r117, %r6, %r66, %r125;
	mul.lo.s32 	%r67, %r6, %r58;
	shl.b32 	%r68, %r67, 5;
	add.s32 	%r116, %r125, %r68;
	mov.b32 	%r124, 0;
$L__BB0_4:
	setp.ge.u32 	%p3, %r116, %r50;
	@%p3 bra 	$L__BB0_7;
	cvt.s64.s32 	%rd5, %r116;
	add.s64 	%rd6, %rd1, %rd5;
	ld.global.u8 	%r25, [%rd6];
	setp.lt.s32 	%p4, %r25, %r51;
	setp.lt.s32 	%p5, %r52, %r25;
	or.pred  	%p6, %p4, %p5;
	@%p6 bra 	$L__BB0_7;
	sub.s32 	%r69, %r25, %r51;
	shl.b32 	%r70, %r69, 2;
	mov.u32 	%r71, s_hist;
	add.s32 	%r72, %r71, %r70;
	atom.shared.add.u32 	%r73, [%r72], 1;
$L__BB0_7:
	add.s32 	%r26, %r6, %r116;
	setp.ge.u32 	%p7, %r26, %r50;
	@%p7 bra 	$L__BB0_10;
	cvt.s64.s32 	%rd7, %r123;
	add.s64 	%rd8, %rd1, %rd7;
	ld.global.u8 	%r27, [%rd8];
	setp.lt.s32 	%p8, %r27, %r51;
	setp.lt.s32 	%p9, %r52, %r27;
	or.pred  	%p10, %p8, %p9;
	@%p10 bra 	$L__BB0_10;
	sub.s32 	%r74, %r27, %r51;
	shl.b32 	%r75, %r74, 2;
	mov.u32 	%r76, s_hist;
	add.s32 	%r77, %r76, %r75;
	atom.shared.add.u32 	%r78, [%r77], 1;
$L__BB0_10:
	add.s32 	%r28, %r6, %r26;
	setp.ge.u32 	%p11, %r28, %r50;
	@%p11 bra 	$L__BB0_13;
	cvt.s64.s32 	%rd9, %r122;
	add.s64 	%rd10, %rd1, %rd9;
	ld.global.u8 	%r29, [%rd10];
	setp.lt.s32 	%p12, %r29, %r51;
	setp.lt.s32 	%p13, %r52, %r29;
	or.pred  	%p14, %p12, %p13;
	@%p14 bra 	$L__BB0_13;
	sub.s32 	%r79, %r29, %r51;
	shl.b32 	%r80, %r79, 2;
	mov.u32 	%r81, s_hist;
	add.s32 	%r82, %r81, %r80;
	atom.shared.add.u32 	%r83, [%r82], 1;
$L__BB0_13:
	add.s32 	%r30, %r6, %r28;
	setp.ge.u32 	%p15, %r30, %r50;
	@%p15 bra 	$L__BB0_16;
	cvt.s64.s32 	%rd11, %r121;
	add.s64 	%rd12, %rd1, %rd11;
	ld.global.u8 	%r31, [%rd12];
	setp.lt.s32 	%p16, %r31, %r51;
	setp.lt.s32 	%p17, %r52, %r31;
	or.pred  	%p18, %p16, %p17;
	@%p18 bra 	$L__BB0_16;
	sub.s32 	%r84, %r31, %r51;
	shl.b32 	%r85, %r84, 2;
	mov.u32 	%r86, s_hist;
	add.s32 	%r87, %r86, %r85;
	atom.shared.add.u32 	%r88, [%r87], 1;
$L__BB0_16:
	add.s32 	%r32, %r6, %r30;
	setp.ge.u32 	%p19, %r32, %r50;
	@%p19 bra 	$L__BB0_19;
	cvt.s64.s32 	%rd13, %r120;
	add.s64 	%rd14, %rd1, %rd13;
	ld.global.u8 	%r33, [%rd14];
	setp.lt.s32 	%p20, %r33, %r51;
	setp.lt.s32 	%p21, %r52, %r33;
	or.pred  	%p22, %p20, %p21;
	@%p22 bra 	$L__BB0_19;
	sub.s32 	%r89, %r33, %r51;
	shl.b32 	%r90, %r89, 2;
	mov.u32 	%r91, s_hist;
	add.s32 	%r92, %r91, %r90;
	atom.shared.add.u32 	%r93, [%r92], 1;
$L__BB0_19:
	add.s32 	%r34, %r6, %r32;
	setp.ge.u32 	%p23, %r34, %r50;
	@%p23 bra 	$L__BB0_22;
	cvt.s64.s32 	%rd15, %r119;
	add.s64 	%rd16, %rd1, %rd15;
	ld.global.u8 	%r35, [%rd16];
	setp.lt.s32 	%p24, %r35, %r51;
	setp.lt.s32 	%p25, %r52, %r35;
	or.pred  	%p26, %p24, %p25;
	@%p26 bra 	$L__BB0_22;
	sub.s32 	%r94, %r35, %r51;
	shl.b32 	%r95, %r94, 2;
	mov.u32 	%r96, s_hist;
	add.s32 	%r97, %r96, %r95;
	atom.shared.add.u32 	%r98, [%r97], 1;
$L__BB0_22:
	add.s32 	%r36, %r6, %r34;
	setp.ge.u32 	%p27, %r36, %r50;
	@%p27 bra 	$L__BB0_25;
	cvt.s64.s32 	%rd17, %r118;
	add.s64 	%rd18, %rd1, %rd17;
	ld.global.u8 	%r37, [%rd18];
	setp.lt.s32 	%p28, %r37, %r51;
	setp.lt.s32 	%p29, %r52, %r37;
	or.pred  	%p30, %p28, %p29;
	@%p30 bra 	$L__BB0_25;
	sub.s32 	%r99, %r37, %r51;
	shl.b32 	%r100, %r99, 2;
	mov.u32 	%r101, s_hist;
	add.s32 	%r102, %r101, %r100;
	atom.shared.add.u32 	%r103, [%r102], 1;
$L__BB0_25:
	add.s32 	%r104, %r6, %r36;
	setp.ge.u32 	%p31, %r104, %r50;
	@%p31 bra 	$L__BB0_28;
	cvt.s64.s32 	%rd19, %r117;
	add.s64 	%rd20, %rd1, %rd19;
	ld.global.u8 	%r38, [%rd20];
	setp.lt.s32 	%p32, %r38, %r51;
	setp.lt.s32 	%p33, %r52, %r38;
	or.pred  	%p34, %p32, %p33;
	@%p34 bra 	$L__BB0_28;
	sub.s32 	%r105, %r38, %r51;
	shl.b32 	%r106, %r105, 2;
	mov.u32 	%r107, s_hist;
	add.s32 	%r108, %r107, %r106;
	atom.shared.add.u32 	%r109, [%r108], 1;
$L__BB0_28:
	add.s32 	%r124, %r124, 8;
	add.s32 	%r123, %r123, %r8;
	add.s32 	%r122, %r122, %r8;
	add.s32 	%r121, %r121, %r8;
	add.s32 	%r120, %r120, %r8;
	add.s32 	%r119, %r119, %r8;
	add.s32 	%r118, %r118, %r8;
	add.s32 	%r117, %r117, %r8;
	add.s32 	%r116, %r116, %r8;
	setp.ne.s32 	%p35, %r124, 32;
	@%p35 bra 	$L__BB0_4;
	setp.gt.s32 	%p36, %r125, %r1;
	bar.sync 	0;
	@%p36 bra 	$L__BB0_32;
	cvta.to.global.u64 	%rd2, %rd3;
	mov.u32 	%r111, s_hist;
$L__BB0_31:
	mul.wide.s32 	%rd21, %r125, 4;
	add.s64 	%rd22, %rd2, %rd21;
	shl.b32 	%r110, %r125, 2;
	add.s32 	%r112, %r111, %r110;
	ld.shared.u32 	%r113, [%r112];
	atom.global.add.u32 	%r114, [%rd22], %r113;
	add.s32 	%r125, %r125, %r6;
	setp.le.s32 	%p37, %r125, %r1;
	@%p37 bra 	$L__BB0_31;
$L__BB0_32:
	ret;

}


// ===== COMPILED SASS (sm_100) =====

	.target	sm_100

	.elftype	@"ET_EXEC"


//--------------------- .note.nv.tkinfo           --------------------------
	.section	.note.nv.tkinfo,"",@"SHT_NOTE"
	.sectionflags	@"SHF_NOTE_NV_TKINFO"
	.tkinfo
        /*0018*/ 	.word	0x00000002
        /*0030*/ 	.string	""
        /*0030*/ 	.string	"ptxas"
        /*0030*/ 	.string	"Cuda compilation tools, release 13.0, V13.0.88"
        /*0030*/ 	.string	"Build cuda_13.0.r13.0/compiler.36424714_0"
        /*0030*/ 	.string	"-arch sm_100 -m 64 "



//--------------------- .note.nv.cuinfo           --------------------------
	.section	.note.nv.cuinfo,"",@"SHT_NOTE"
	.sectionflags	@"SHF_NOTE_NV_CUINFO"
        /*0018*/ 	.short	0x0002
        /*001a*/ 	.short	0x0064
        /*001c*/ 	.short	0x0082
	.zero		2


//--------------------- .nv.info                  --------------------------
	.section	.nv.info,"",@"SHT_CUDA_INFO"
	.align	4


	//----- nvinfo : EIATTR_REGCOUNT
	.align		4
        /*0000*/ 	.byte	0x04, 0x2f
        /*0002*/ 	.short	(.L_1 - .L_0)
	.align		4
.L_0:
        /*0004*/ 	.word	index@(_Z15histogramKernelPKcPjjii)
        /*0008*/ 	.word	0x00000020


	//----- nvinfo : EIATTR_FRAME_SIZE
	.align		4
.L_1:
        /*000c*/ 	.byte	0x04, 0x11
        /*000e*/ 	.short	(.L_3 - .L_2)
	.align		4
.L_2:
        /*0010*/ 	.word	index@(_Z15histogramKernelPKcPjjii)
        /*0014*/ 	.word	0x00000000


	//----- nvinfo : EIATTR_MIN_STACK_SIZE
	.align		4
.L_3:
        /*0018*/ 	.byte	0x04, 0x12
        /*001a*/ 	.short	(.L_5 - .L_4)
	.align		4
.L_4:
        /*001c*/ 	.word	index@(_Z15histogramKernelPKcPjjii)
        /*0020*/ 	.word	0x00000000
.L_5:


//--------------------- .nv.compat                --------------------------
	.section	.nv.compat,"",@"SHT_CUDA_COMPAT_INFO"
	.align	4
        /*0000*/ 	.byte	0x02, 0x09, 0x00, 0x00, 0x02, 0x02, 0x01, 0x00, 0x02, 0x05, 0x05, 0x00, 0x03, 0x07, 0x01, 0x01
        /*0010*/ 	.byte	0x02, 0x03, 0x00, 0x00, 0x02, 0x06, 0x01, 0x00, 0x04, 0x0b, 0x08, 0x00, 0x09, 0x00, 0x00, 0x00
        /*0020*/ 	.byte	0x00, 0x00, 0x00, 0x00


//--------------------- .nv.info._Z15histogramKernelPKcPjjii --------------------------
	.section	.nv.info._Z15histogramKernelPKcPjjii,"",@"SHT_CUDA_INFO"
	.sectionflags	@""
	.align	4


	//----- nvinfo : EIATTR_CUDA_API_VERSION
	.align		4
        /*0000*/ 	.byte	0x04, 0x37
        /*0002*/ 	.short	(.L_7 - .L_6)
.L_6:
        /*0004*/ 	.word	0x00000082


	//----- nvinfo : EIATTR_KPARAM_INFO
	.align		4
.L_7:
        /*0008*/ 	.byte	0x04, 0x17
        /*000a*/ 	.short	(.L_9 - .L_8)
.L_8:
        /*000c*/ 	.word	0x00000000
        /*0010*/ 	.short	0x0004
        /*0012*/ 	.short	0x0018
        /*0014*/ 	.byte	0x00, 0xf0, 0x11, 0x00


	//----- nvinfo : EIATTR_KPARAM_INFO
	.align		4
.L_9:
        /*0018*/ 	.byte	0x04, 0x17
        /*001a*/ 	.short	(.L_11 - .L_10)
.L_10:
        /*001c*/ 	.word	0x00000000
        /*0020*/ 	.short	0x0003
        /*0022*/ 	.short	0x0014
        /*0024*/ 	.byte	0x00, 0xf0, 0x11, 0x00


	//----- nvinfo : EIATTR_KPARAM_INFO
	.align		4
.L_11:
        /*0028*/ 	.byte	0x04, 0x17
        /*002a*/ 	.short	(.L_13 - .L_12)
.L_12:
        /*002c*/ 	.word	0x00000000
        /*0030*/ 	.short	0x0002
        /*0032*/ 	.short	0x0010
        /*0034*/ 	.byte	0x00, 0xf0, 0x11, 0x00


	//----- nvinfo : EIATTR_KPARAM_INFO
	.align		4
.L_13:
        /*0038*/ 	.byte	0x04, 0x17
        /*003a*/ 	.short	(.L_15 - .L_14)
.L_14:
        /*003c*/ 	.word	0x00000000
        /*0040*/ 	.short	0x0001
        /*0042*/ 	.short	0x0008
        /*0044*/ 	.byte	0x00, 0xf5, 0x21, 0x00


	//----- nvinfo : EIATTR_KPARAM_INFO
	.align		4
.L_15:
        /*0048*/ 	.byte	0x04, 0x17
        /*004a*/ 	.short	(.L_17 - .L_16)
.L_16:
        /*004c*/ 	.word	0x00000000
        /*0050*/ 	.short	0x0000
        /*0052*/ 	.short	0x0000
        /*0054*/ 	.byte	0x00, 0xf5, 0x21, 0x00


	//----- nvinfo : EIATTR_SPARSE_MMA_MASK
	.align		4
.L_17:
        /*0058*/ 	.byte	0x03, 0x50
        /*005a*/ 	.short	0x0000


	//----- nvinfo : EIATTR_MAXREG_COUNT
	.align		4
        /*005c*/ 	.byte	0x03, 0x1b
        /*005e*/ 	.short	0x00ff


	//----- nvinfo : EIATTR_NUM_BARRIERS
	.align		4
        /*0060*/ 	.byte	0x02, 0x4c
        /*0062*/ 	.byte	0x01
	.zero		1


	//----- nvinfo : EIATTR_MERCURY_ISA_VERSION
	.align		4
        /*0064*/ 	.byte	0x03, 0x5f
        /*0066*/ 	.short	0x0101


	//----- nvinfo : EIATTR_VRC_CTA_INIT_COUNT
	.align		4
        /*0068*/ 	.byte	0x02, 0x4a
	.zero		1
	.zero		1


	//----- nvinfo : EIATTR_EXIT_INSTR_OFFSETS
	.align		4
        /*006c*/ 	.byte	0x04, 0x1c
        /*006e*/ 	.short	(.L_19 - .L_18)


	//   ....[0]....
.L_18:
        /*0070*/ 	.word	0x00000c10


	//   ....[1]....
        /*0074*/ 	.word	0x00000cd0


	//----- nvinfo : EIATTR_CRS_STACK_SIZE
	.align		4
.L_19:
        /*0078*/ 	.byte	0x04, 0x1e
        /*007a*/ 	.short	(.L_21 - .L_20)
.L_20:
        /*007c*/ 	.word	0x00000000


	//----- nvinfo : EIATTR_CBANK_PARAM_SIZE
	.align		4
.L_21:
        /*0080*/ 	.byte	0x03, 0x19
        /*0082*/ 	.short	0x001c


	//----- nvinfo : EIATTR_PARAM_CBANK
	.align		4
        /*0084*/ 	.byte	0x04, 0x0a
        /*0086*/ 	.short	(.L_23 - .L_22)
	.align		4
.L_22:
        /*0088*/ 	.word	index@(.nv.constant0._Z15histogramKernelPKcPjjii)
        /*008c*/ 	.short	0x0380
        /*008e*/ 	.short	0x001c


	//----- nvinfo : EIATTR_SW_WAR
	.align		4
.L_23:
        /*0090*/ 	.byte	0x04, 0x36
        /*0092*/ 	.short	(.L_25 - .L_24)
.L_24:
        /*0094*/ 	.word	0x00000008
.L_25:


//--------------------- .nv.callgraph             --------------------------
	.section	.nv.callgraph,"",@"SHT_CUDA_CALLGRAPH"
	.align	4
	.sectionentsize	8
	.align		4
        /*0000*/ 	.word	0x00000000
	.align		4
        /*0004*/ 	.word	0xffffffff
	.align		4
        /*0008*/ 	.word	0x00000000
	.align		4
        /*000c*/ 	.word	0xfffffffe
	.align		4
        /*0010*/ 	.word	0x00000000
	.align		4
        /*0014*/ 	.word	0xfffffffd
	.align		4
        /*0018*/ 	.word	0x00000000
	.align		4
        /*001c*/ 	.word	0xfffffffc


//--------------------- .text._Z15histogramKernelPKcPjjii --------------------------
	.section	.text._Z15histogramKernelPKcPjjii,"ax",@progbits
	.align	128
        .global         _Z15histogramKernelPKcPjjii
        .type           _Z15histogramKernelPKcPjjii,@function
        .size           _Z15histogramKernelPKcPjjii,(.L_x_22 - _Z15histogramKernelPKcPjjii)
        .other          _Z15histogramKernelPKcPjjii,@"STO_CUDA_ENTRY STV_DEFAULT"
_Z15histogramKernelPKcPjjii:
.text._Z15histogramKernelPKcPjjii:
[----:B------:R-:W-:Y:S01]  /*0000*/  LDC R1, c[0x0][0x37c] ;  /* 0x0000df00ff017b82 */ /* 0x000fe20000000800 */
[----:B------:R-:W0:Y:S01]  /*0010*/  S2R R3, SR_TID.X ;  /* 0x0000000000037919 */ /* 0x000e220000002100 */
[----:B------:R-:W1:Y:S01]  /*0020*/  LDCU UR5, c[0x0][0x398] ;  /* 0x00007300ff0577ac */ /* 0x000e620008000800 */
[----:B------:R-:W-:Y:S01]  /*0030*/  BSSY.RECONVERGENT B0, `(.L_x_0) ;  /* 0x000000f000007945 */ /* 0x000fe20003800200 */
[----:B------:R-:W1:Y:S02]  /*0040*/  LDCU UR4, c[0x0][0x394] ;  /* 0x00007280ff0477ac */ /* 0x000e640008000800 */
[----:B-1----:R-:W-:-:S06]  /*0050*/  UIADD3 UR5, UPT, UPT, UR5, -UR4, URZ ;  /* 0x8000000405057290 */ /* 0x002fcc000fffe0ff */
[----:B0-----:R-:W-:-:S13]  /*0060*/  ISETP.GT.AND P0, PT, R3, UR5, PT ;  /* 0x0000000503007c0c */ /* 0x001fda000bf04270 */
[----:B------:R-:W-:Y:S05]  /*0070*/  @P0 BRA `(.L_x_1) ;  /* 0x0000000000280947 */ /* 0x000fea0003800000 */
[----:B------:R-:W0:Y:S01]  /*0080*/  S2R R5, SR_CgaCtaId ;  /* 0x0000000000057919 */ /* 0x000e220000008800 */
[----:B------:R-:W1:Y:S01]  /*0090*/  LDC R7, c[0x0][0x360] ;  /* 0x0000d800ff077b82 */ /* 0x000e620000000800 */
[----:B------:R-:W-:Y:S01]  /*00a0*/  MOV R2, 0x400 ;  /* 0x0000040000027802 */ /* 0x000fe20000000f00 */
[----:B------:R-:W-:-:S03]  /*00b0*/  IMAD.MOV.U32 R0, RZ, RZ, R3 ;  /* 0x000000ffff007224 */ /* 0x000fc600078e0003 */
[----:B0-----:R-:W-:-:S07]  /*00c0*/  LEA R5, R5, R2, 0x18 ;  /* 0x0000000205057211 */ /* 0x001fce00078ec0ff */
.L_x_2:
[----:B------:R-:W-:Y:S02]  /*00d0*/  IMAD R2, R0, 0x4, R5 ;  /* 0x0000000400027824 */ /* 0x000fe400078e0205 */
[----:B-1----:R-:W-:-:S03]  /*00e0*/  IMAD.IADD R0, R7, 0x1, R0 ;  /* 0x0000000107007824 */ /* 0x002fc600078e0200 */
[----:B------:R0:W-:Y:S02]  /*00f0*/  STS [R2], RZ ;  /* 0x000000ff02007388 */ /* 0x0001e40000000800 */
[----:B------:R-:W-:-:S13]  /*0100*/  ISETP.GT.AND P0, PT, R0, UR5, PT ;  /* 0x0000000500007c0c */ /* 0x000fda000bf04270 */
[----:B0-----:R-:W-:Y:S05]  /*0110*/  @!P0 BRA `(.L_x_2) ;  /* 0xfffffffc00ec8947 */ /* 0x001fea000383ffff */
.L_x_1:
[----:B------:R-:W-:Y:S05]  /*0120*/  BSYNC.RECONVERGENT B0 ;  /* 0x0000000000007941 */ /* 0x000fea0003800200 */
.L_x_0:
[----:B------:R-:W0:Y:S08]  /*0130*/  S2UR UR13, SR_CTAID.X ;  /* 0x00000000000d79c3 */ /* 0x000e300000002500 */
[----:B------:R-:W-:Y:S06]  /*0140*/  BAR.SYNC.DEFER_BLOCKING 0x0 ;  /* 0x0000000000007b1d */ /* 0x000fec0000010000 */
[----:B------:R-:W1:Y:S02]  /*0150*/  LDCU.64 UR8, c[0x0][0x358] ;  /* 0x00006b00ff0877ac */ /* 0x000e640008000a00 */
[----:B------:R-:W2:Y:S01]  /*0160*/  LDC R0, c[0x0][0x360] ;  /* 0x0000d800ff007b82 */ /* 0x000ea20000000800 */
[----:B------:R-:W3:Y:S01]  /*0170*/  LDCU UR16, c[0x0][0x398] ;  /* 0x00007300ff1077ac */ /* 0x000ee20008000800 */
[----:B------:R-:W4:Y:S06]  /*0180*/  LDCU UR15, c[0x0][0x390] ;  /* 0x00007200ff0f77ac */ /* 0x000f2c0008000800 */
[----:B------:R-:W1:Y:S01]  /*0190*/  LDC R2, c[0x0][0x394] ;  /* 0x0000e500ff027b82 */ /* 0x000e620000000800 */
[----:B------:R-:W1:Y:S01]  /*01a0*/  LDCU.64 UR10, c[0x0][0x380] ;  /* 0x00007000ff0a77ac */ /* 0x000e620008000a00 */
[----:B0-----:R-:W-:-:S04]  /*01b0*/  USHF.L.U32 UR4, UR13, 0x5, URZ ;  /* 0x000000050d047899 */ /* 0x001fc800080006ff */
[----:B------:R-:W-:Y:S02]  /*01c0*/  UIADD3 UR6, UPT, UPT, UR4, 0x2, URZ ;  /* 0x0000000204067890 */ /* 0x000fe4000fffe0ff */
[----:B------:R-:W-:Y:S01]  /*01d0*/  UIADD3 UR7, UPT, UPT, UR4, 0x3, URZ ;  /* 0x0000000304077890 */ /* 0x000fe2000fffe0ff */
[C---:B--2---:R-:W-:Y:S01]  /*01e0*/  IMAD R6, R0.reuse, UR13, RZ ;  /* 0x0000000d00067c24 */ /* 0x044fe2000f8e02ff */
[----:B------:R-:W-:Y:S02]  /*01f0*/  UIADD3 UR12, UPT, UPT, UR4, 0x4, URZ ;  /* 0x00000004040c7890 */ /* 0x000fe4000fffe0ff */
[----:B------:R-:W-:Y:S01]  /*0200*/  IMAD R4, R0, UR4, R0 ;  /* 0x0000000400047c24 */ /* 0x000fe2000f8e0200 */
[----:B------:R-:W-:Y:S01]  /*0210*/  UIADD3 UR13, UPT, UPT, UR4, 0x5, URZ ;  /* 0x00000005040d7890 */ /* 0x000fe2000fffe0ff */
[--C-:B------:R-:W-:Y:S01]  /*0220*/  IMAD R5, R6, 0x20, R3.reuse ;  /* 0x0000002006057824 */ /* 0x100fe200078e0203 */
[----:B------:R-:W-:Y:S01]  /*0230*/  UIADD3 UR14, UPT, UPT, UR4, 0x6, URZ ;  /* 0x00000006040e7890 */ /* 0x000fe2000fffe0ff */
[----:B------:R-:W-:Y:S01]  /*0240*/  IMAD.IADD R7, R3, 0x1, R4 ;  /* 0x0000000103077824 */ /* 0x000fe200078e0204 */
[----:B------:R-:W-:Y:S01]  /*0250*/  UIADD3 UR4, UPT, UPT, UR4, 0x7, URZ ;  /* 0x0000000704047890 */ /* 0x000fe2000fffe0ff */
[----:B------:R-:W-:-:S02]  /*0260*/  IMAD R9, R0, UR6, R3 ;  /* 0x0000000600097c24 */ /* 0x000fc4000f8e0203 */
[C-C-:B------:R-:W-:Y:S02]  /*0270*/  IMAD R11, R0.reuse, UR7, R3.reuse ;  /* 0x00000007000b7c24 */ /* 0x140fe4000f8e0203 */
[C-C-:B------:R-:W-:Y:S02]  /*0280*/  IMAD R13, R0.reuse, UR12, R3.reuse ;  /* 0x0000000c000d7c24 */ /* 0x140fe4000f8e0203 */
[C-C-:B------:R-:W-:Y:S02]  /*0290*/  IMAD R15, R0.reuse, UR13, R3.reuse ;  /* 0x0000000d000f7c24 */ /* 0x140fe4000f8e0203 */
[C-C-:B------:R-:W-:Y:S02]  /*02a0*/  IMAD R17, R0.reuse, UR14, R3.reuse ;  /* 0x0000000e00117c24 */ /* 0x140fe4000f8e0203 */
[----:B------:R-:W-:Y:S01]  /*02b0*/  IMAD R19, R0, UR4, R3 ;  /* 0x0000000400137c24 */ /* 0x000fe2000f8e0203 */
[----:B-1-34-:R-:W-:-:S06]  /*02c0*/  UMOV UR4, URZ ;  /* 0x000000ff00047c82 */ /* 0x01afcc0008000000 */
.L_x_19:
[----:B------:R-:W-:Y:S01]  /*02d0*/  IMAD.IADD R21, R0, 0x1, R5 ;  /* 0x0000000100157824 */ /* 0x000fe200078e0205 */
[----:B------:R-:W-:Y:S01]  /*02e0*/  ISETP.GE.U32.AND P0, PT, R5, UR15, PT ;  /* 0x0000000f05007c0c */ /* 0x000fe2000bf06070 */
[----:B------:R-:W-:Y:S02]  /*02f0*/  BSSY.RECONVERGENT B0, `(.L_x_3) ;  /* 0x000001a000007945 */ /* 0x000fe40003800200 */
[C---:B------:R-:W-:Y:S01]  /*0300*/  IMAD.IADD R23, R21.reuse, 0x1, R0 ;  /* 0x0000000115177824 */ /* 0x040fe200078e0200 */
[----:B------:R-:W-:-:S03]  /*0310*/  ISETP.GE.U32.AND P1, PT, R21, UR15, PT ;  /* 0x0000000f15007c0c */ /* 0x000fc6000bf26070 */
        /* <DEDUP_REMOVED lines=9> */
[----:B------:R-:W-:Y:S01]  /*03b0*/  ISETP.GE.U32.AND P6, PT, R21, UR15, PT ;  /* 0x0000000f15007c0c */ /* 0x000fe2000bfc6070 */
[----:B01234-:R-:W-:-:S12]  /*03c0*/  @P0 BRA `(.L_x_4) ;  /* 0x0000000000300947 */ /* 0x01ffd80003800000 */
[----:B------:R-:W-:-:S04]  /*03d0*/  IADD3 R20, P0, PT, R5, UR10, RZ ;  /* 0x0000000a05147c10 */ /* 0x000fc8000ff1e0ff */
[----:B------:R-:W-:-:S06]  /*03e0*/  LEA.HI.X.SX32 R21, R5, UR11, 0x1, P0 ;  /* 0x0000000b05157c11 */ /* 0x000fcc00080f0eff */
[----:B------:R-:W2:Y:S02]  /*03f0*/  LDG.E.U8 R21, desc[UR8][R20.64] ;  /* 0x0000000814157981 */ /* 0x000ea4000c1e1100 */
[----:B--2---:R-:W-:-:S04]  /*0400*/  ISETP.GT.AND P0, PT, R21, UR16, PT ;  /* 0x0000001015007c0c */ /* 0x004fc8000bf04270 */
[----:B------:R-:W-:-:S13]  /*0410*/  ISETP.LT.OR P0, PT, R21, R2, P0 ;  /* 0x000000021500720c */ /* 0x000fda0000701670 */
[----:B------:R-:W-:Y:S05]  /*0420*/  @P0 BRA `(.L_x_4) ;  /* 0x0000000000180947 */ /* 0x000fea0003800000 */
[----:B------:R-:W0:Y:S01]  /*0430*/  S2UR UR7, SR_CgaCtaId ;  /* 0x00000000000779c3 */ /* 0x000e220000008800 */
[----:B------:R-:W-:Y:S01]  /*0440*/  UMOV UR6, 0x400 ;  /* 0x0000040000067882 */ /* 0x000fe20000000000 */
[----:B------:R-:W-:Y:S01]  /*0450*/  IMAD.IADD R4, R21, 0x1, -R2 ;  /* 0x0000000115047824 */ /* 0x000fe200078e0a02 */
[----:B0-----:R-:W-:-:S06]  /*0460*/  ULEA UR6, UR7, UR6, 0x18 ;  /* 0x0000000607067291 */ /* 0x001fcc000f8ec0ff */
[----:B------:R-:W-:-:S05]  /*0470*/  LEA R4, R4, UR6, 0x2 ;  /* 0x0000000604047c11 */ /* 0x000fca000f8e10ff */
[----:B------:R0:W-:Y:S02]  /*0480*/  ATOMS.POPC.INC.32 RZ, [R4+URZ] ;  /* 0x0000000004ff7f8c */ /* 0x0001e4000d8000ff */
.L_x_4:
[----:B------:R-:W-:Y:S05]  /*0490*/  BSYNC.RECONVERGENT B0 ;  /* 0x0000000000007941 */ /* 0x000fea0003800200 */
.L_x_3:
[----:B------:R-:W-:Y:S01]  /*04a0*/  BSSY.RECONVERGENT B0, `(.L_x_5) ;  /* 0x000000f000007945 */ /* 0x000fe20003800200 */
[----:B------:R-:W-:-:S03]  /*04b0*/  ISETP.GE.U32.AND P0, PT, R6, UR15, PT ;  /* 0x0000000f06007c0c */ /* 0x000fc6000bf06070 */
[----:B------:R-:W-:Y:S10]  /*04c0*/  @P1 BRA `(.L_x_6) ;  /* 0x0000000000301947 */ /* 0x000ff40003800000 */
[----:B------:R-:W-:-:S04]  /*04d0*/  IADD3 R20, P1, PT, R7, UR10, RZ ;  /* 0x0000000a07147c10 */ /* 0x000fc8000ff3e0ff */
[----:B------:R-:W-:-:S06]  /*04e0*/  LEA.HI.X.SX32 R21, R7, UR11, 0x1, P1 ;  /* 0x0000000b07157c11 */ /* 0x000fcc00088f0eff */
[----:B------:R-:W2:Y:S02]  /*04f0*/  LDG.E.U8 R21, desc[UR8][R20.64] ;  /* 0x0000000814157981 */ /* 0x000ea4000c1e1100 */
[----:B--2---:R-:W-:-:S04]  /*0500*/  ISETP.GT.AND P1, PT, R21, UR16, PT ;  /* 0x0000001015007c0c */ /* 0x004fc8000bf24270 */
[----:B------:R-:W-:-:S13]  /*0510*/  ISETP.LT.OR P1, PT, R21, R2, P1 ;  /* 0x000000021500720c */ /* 0x000fda0000f21670 */
[----:B------:R-:W-:Y:S05]  /*0520*/  @P1 BRA `(.L_x_6) ;  /* 0x0000000000181947 */ /* 0x000fea0003800000 */
[----:B------:R-:W1:Y:S01]  /*0530*/  S2UR UR7, SR_CgaCtaId ;  /* 0x00000000000779c3 */ /* 0x000e620000008800 */
[----:B------:R-:W-:Y:S01]  /*0540*/  UMOV UR6, 0x400 ;  /* 0x0000040000067882 */ /* 0x000fe20000000000 */
[----:B0-----:R-:W-:Y:S01]  /*0550*/  IMAD.IADD R4, R21, 0x1, -R2 ;  /* 0x0000000115047824 */ /* 0x001fe200078e0a02 */
[----:B-1----:R-:W-:-:S06]  /*0560*/  ULEA UR6, UR7, UR6, 0x18 ;  /* 0x0000000607067291 */ /* 0x002fcc000f8ec0ff */
[----:B------:R-:W-:-:S05]  /*0570*/  LEA R4, R4, UR6, 0x2 ;  /* 0x0000000604047c11 */ /* 0x000fca000f8e10ff */
[----:B------:R1:W-:Y:S02]  /*0580*/  ATOMS.POPC.INC.32 RZ, [R4+URZ] ;  /* 0x0000000004ff7f8c */ /* 0x0003e4000d8000ff */
.L_x_6:
[----:B------:R-:W-:Y:S05]  /*0590*/  BSYNC.RECONVERGENT B0 ;  /* 0x0000000000007941 */ /* 0x000fea0003800200 */
.L_x_5:
[----:B------:R-:W-:Y:S04]  /*05a0*/  BSSY.RECONVERGENT B0, `(.L_x_7) ;  /* 0x000000e000007945 */ /* 0x000fe80003800200 */
[----:B------:R-:W-:Y:S05]  /*05b0*/  @P2 BRA `(.L_x_8) ;  /* 0x0000000000302947 */ /* 0x000fea0003800000 */
[----:B------:R-:W-:-:S04]  /*05c0*/  IADD3 R20, P1, PT, R9, UR10, RZ ;  /* 0x0000000a09147c10 */ /* 0x000fc8000ff3e0ff */
[----:B------:R-:W-:-:S06]  /*05d0*/  LEA.HI.X.SX32 R21, R9, UR11, 0x1, P1 ;  /* 0x0000000b09157c11 */ /* 0x000fcc00088f0eff */
[----:B------:R-:W2:Y:S02]  /*05e0*/  LDG.E.U8 R21, desc[UR8][R20.64] ;  /* 0x0000000814157981 */ /* 0x000ea4000c1e1100 */
[----:B--2---:R-:W-:-:S04]  /*05f0*/  ISETP.GT.AND P1, PT, R21, UR16, PT ;  /* 0x0000001015007c0c */ /* 0x004fc8000bf24270 */
[----:B------:R-:W-:-:S13]  /*0600*/  ISETP.LT.OR P1, PT, R21, R2, P1 ;  /* 0x000000021500720c */ /* 0x000fda0000f21670 */
[----:B------:R-:W-:Y:S05]  /*0610*/  @P1 BRA `(.L_x_8) ;  /* 0x0000000000181947 */ /* 0x000fea0003800000 */
[----:B------:R-:W2:Y:S01]  /*0620*/  S2UR UR7, SR_CgaCtaId ;  /* 0x00000000000779c3 */ /* 0x000ea20000008800 */
[----:B------:R-:W-:Y:S01]  /*0630*/  UMOV UR6, 0x400 ;  /* 0x0000040000067882 */ /* 0x000fe20000000000 */
[----:B01----:R-:W-:Y:S01]  /*0640*/  IMAD.IADD R4, R21, 0x1, -R2 ;  /* 0x0000000115047824 */ /* 0x003fe200078e0a02 */
[----:B--2---:R-:W-:-:S06]  /*0650*/  ULEA UR6, UR7, UR6, 0x18 ;  /* 0x0000000607067291 */ /* 0x004fcc000f8ec0ff */
[----:B------:R-:W-:-:S05]  /*0660*/  LEA R4, R4, UR6, 0x2 ;  /* 0x0000000604047c11 */ /* 0x000fca000f8e10ff */
[----:B------:R2:W-:Y:S02]  /*0670*/  ATOMS.POPC.INC.32 RZ, [R4+URZ] ;  /* 0x0000000004ff7f8c */ /* 0x0005e4000d8000ff */
.L_x_8:
[----:B------:R-:W-:Y:S05]  /*0680*/  BSYNC.RECONVERGENT B0 ;  /* 0x0000000000007941 */ /* 0x000fea0003800200 */
.L_x_7:
[----:B------:R-:W-:Y:S04]  /*0690*/  BSSY.RECONVERGENT B0, `(.L_x_9) ;  /* 0x000000e000007945 */ /* 0x000fe80003800200 */
[----:B------:R-:W-:Y:S05]  /*06a0*/  @P3 BRA `(.L_x_10) ;  /* 0x0000000000303947 */ /* 0x000fea0003800000 */
[----:B------:R-:W-:-:S04]  /*06b0*/  IADD3 R20, P1, PT, R11, UR10, RZ ;  /* 0x0000000a0b147c10 */ /* 0x000fc8000ff3e0ff */
[----:B------:R-:W-:-:S06]  /*06c0*/  LEA.HI.X.SX32 R21, R11, UR11, 0x1, P1 ;  /* 0x0000000b0b157c11 */ /* 0x000fcc00088f0eff */
[----:B------:R-:W3:Y:S02]  /*06d0*/  LDG.E.U8 R21, desc[UR8][R20.64] ;  /* 0x0000000814157981 */ /* 0x000ee4000c1e1100 */
[----:B---3--:R-:W-:-:S04]  /*06e0*/  ISETP.GT.AND P1, PT, R21, UR16, PT ;  /* 0x0000001015007c0c */ /* 0x008fc8000bf24270 */
[----:B------:R-:W-:-:S13]  /*06f0*/  ISETP.LT.OR P1, PT, R21, R2, P1 ;  /* 0x000000021500720c */ /* 0x000fda0000f21670 */
[----:B------:R-:W-:Y:S05]  /*0700*/  @P1 BRA `(.L_x_10) ;  /* 0x0000000000181947 */ /* 0x000fea0003800000 */
[----:B------:R-:W3:Y:S01]  /*0710*/  S2UR UR7, SR_CgaCtaId ;  /* 0x00000000000779c3 */ /* 0x000ee20000008800 */
[----:B------:R-:W-:Y:S01]  /*0720*/  UMOV UR6, 0x400 ;  /* 0x0000040000067882 */ /* 0x000fe20000000000 */
[----:B012---:R-:W-:Y:S01]  /*0730*/  IMAD.IADD R4, R21, 0x1, -R2 ;  /* 0x0000000115047824 */ /* 0x007fe200078e0a02 */
[----:B---3--:R-:W-:-:S06]  /*0740*/  ULEA UR6, UR7, UR6, 0x18 ;  /* 0x0000000607067291 */ /* 0x008fcc000f8ec0ff */
[----:B------:R-:W-:-:S05]  /*0750*/  LEA R4, R4, UR6, 0x2 ;  /* 0x0000000604047c11 */ /* 0x000fca000f8e10ff */
[----:B------:R3:W-:Y:S02]  /*0760*/  ATOMS.POPC.INC.32 RZ, [R4+URZ] ;  /* 0x0000000004ff7f8c */ /* 0x0007e4000d8000ff */
.L_x_10:
[----:B------:R-:W-:Y:S05]  /*0770*/  BSYNC.RECONVERGENT B0 ;  /* 0x0000000000007941 */ /* 0x000fea0003800200 */
.L_x_9:
[----:B------:R-:W-:Y:S04]  /*0780*/  BSSY.RECONVERGENT B0, `(.L_x_11) ;  /* 0x000000e000007945 */ /* 0x000fe80003800200 */
[----:B------:R-:W-:Y:S05]  /*0790*/  @P4 BRA `(.L_x_12) ;  /* 0x0000000000304947 */ /* 0x000fea0003800000 */
[----:B------:R-:W-:-:S04]  /*07a0*/  IADD3 R20, P1, PT, R13, UR10, RZ ;  /* 0x0000000a0d147c10 */ /* 0x000fc8000ff3e0ff */
[----:B------:R-:W-:-:S06]  /*07b0*/  LEA.HI.X.SX32 R21, R13, UR11, 0x1, P1 ;  /* 0x0000000b0d157c11 */ /* 0x000fcc00088f0eff */
[----:B------:R-:W4:Y:S02]  /*07c0*/  LDG.E.U8 R21, desc[UR8][R20.64] ;  /* 0x0000000814157981 */ /* 0x000f24000c1e1100 */
[----:B----4-:R-:W-:-:S04]  /*07d0*/  ISETP.GT.AND P1, PT, R21, UR16, PT ;  /* 0x0000001015007c0c */ /* 0x010fc8000bf24270 */
[----:B------:R-:W-:-:S13]  /*07e0*/  ISETP.LT.OR P1, PT, R21, R2, P1 ;  /* 0x000000021500720c */ /* 0x000fda0000f21670 */
[----:B------:R-:W-:Y:S05]  /*07f0*/  @P1 BRA `(.L_x_12) ;  /* 0x0000000000181947 */ /* 0x000fea0003800000 */
[----:B------:R-:W4:Y:S01]  /*0800*/  S2UR UR7, SR_CgaCtaId ;  /* 0x00000000000779c3 */ /* 0x000f220000008800 */
[----:B------:R-:W-:Y:S01]  /*0810*/  UMOV UR6, 0x400 ;  /* 0x0000040000067882 */ /* 0x000fe20000000000 */
[----:B0123--:R-:W-:Y:S01]  /*0820*/  IMAD.IADD R4, R21, 0x1, -R2 ;  /* 0x0000000115047824 */ /* 0x00ffe200078e0a02 */
[----:B----4-:R-:W-:-:S06]  /*0830*/  ULEA UR6, UR7, UR6, 0x18 ;  /* 0x0000000607067291 */ /* 0x010fcc000f8ec0ff */
[----:B------:R-:W-:-:S05]  /*0840*/  LEA R4, R4, UR6, 0x2 ;  /* 0x0000000604047c11 */ /* 0x000fca000f8e10ff */
[----:B------:R4:W-:Y:S02]  /*0850*/  ATOMS.POPC.INC.32 RZ, [R4+URZ] ;  /* 0x0000000004ff7f8c */ /* 0x0009e4000d8000ff */
.L_x_12:
[----:B------:R-:W-:Y:S05]  /*0860*/  BSYNC.RECONVERGENT B0 ;  /* 0x0000000000007941 */ /* 0x000fea0003800200 */
.L_x_11:
[----:B------:R-:W-:Y:S04]  /*0870*/  BSSY.RECONVERGENT B0, `(.L_x_13) ;  /* 0x000000e000007945 */ /* 0x000fe80003800200 */
[----:B------:R-:W-:Y:S05]  /*0880*/  @P5 BRA `(.L_x_14) ;  /* 0x0000000000305947 */ /* 0x000fea0003800000 */
[----:B------:R-:W-:-:S04]  /*0890*/  IADD3 R20, P1, PT, R15, UR10, RZ ;  /* 0x0000000a0f147c10 */ /* 0x000fc8000ff3e0ff */
[----:B------:R-:W-:-:S06]  /*08a0*/  LEA.HI.X.SX32 R21, R15, UR11, 0x1, P1 ;  /* 0x0000000b0f157c11 */ /* 0x000fcc00088f0eff */
[----:B------:R-:W5:Y:S02]  /*08b0*/  LDG.E.U8 R21, desc[UR8][R20.64] ;  /* 0x0000000814157981 */ /* 0x000f64000c1e1100 */
[----:B-----5:R-:W-:-:S04]  /*08c0*/  ISETP.GT.AND P1, PT, R21, UR16, PT ;  /* 0x0000001015007c0c */ /* 0x020fc8000bf24270 */
[----:B------:R-:W-:-:S13]  /*08d0*/  ISETP.LT.OR P1, PT, R21, R2, P1 ;  /* 0x000000021500720c */ /* 0x000fda0000f21670 */
[----:B------:R-:W-:Y:S05]  /*08e0*/  @P1 BRA `(.L_x_14) ;  /* 0x0000000000181947 */ /* 0x000fea0003800000 */
[----:B------:R-:W5:Y:S01]  /*08f0*/  S2UR UR7, SR_CgaCtaId ;  /* 0x00000000000779c3 */ /* 0x000f620000008800 */
[----:B------:R-:W-:Y:S01]  /*0900*/  UMOV UR6, 0x400 ;  /* 0x0000040000067882 */ /* 0x000fe20000000000 */
[----:B01234-:R-:W-:Y:S01]  /*0910*/  IMAD.IADD R4, R21, 0x1, -R2 ;  /* 0x0000000115047824 */ /* 0x01ffe200078e0a02 */
[----:B-----5:R-:W-:-:S06]  /*0920*/  ULEA UR6, UR7, UR6, 0x18 ;  /* 0x0000000607067291 */ /* 0x020fcc000f8ec0ff */
[----:B------:R-:W-:-:S05]  /*0930*/  LEA R4, R4, UR6, 0x2 ;  /* 0x0000000604047c11 */ /* 0x000fca000f8e10ff */
[----:B------:R0:W-:Y:S02]  /*0940*/  ATOMS.POPC.INC.32 RZ, [R4+URZ] ;  /* 0x0000000004ff7f8c */ /* 0x0001e4000d8000ff */
.L_x_14:
[----:B------:R-:W-:Y:S05]  /*0950*/  BSYNC.RECONVERGENT B0 ;  /* 0x0000000000007941 */ /* 0x000fea0003800200 */
.L_x_13:
        /* <DEDUP_REMOVED lines=14> */
.L_x_16:
[----:B------:R-:W-:Y:S05]  /*0a40*/  BSYNC.RECONVERGENT B0 ;  /* 0x0000000000007941 */ /* 0x000fea0003800200 */
.L_x_15:
        /* <DEDUP_REMOVED lines=14> */
.L_x_18:
[----:B------:R-:W-:Y:S05]  /*0b30*/  BSYNC.RECONVERGENT B0 ;  /* 0x0000000000007941 */ /* 0x000fea0003800200 */
.L_x_17:
[----:B------:R-:W-:Y:S01]  /*0b40*/  UIADD3 UR4, UPT, UPT, UR4, 0x8, URZ ;  /* 0x0000000804047890 */ /* 0x000fe2000fffe0ff */
[C---:B------:R-:W-:Y:S02]  /*0b50*/  IMAD R7, R0.reuse, 0x8, R7 ;  /* 0x0000000800077824 */ /* 0x040fe400078e0207 */
[C---:B------:R-:W-:Y:S01]  /*0b60*/  IMAD R9, R0.reuse, 0x8, R9 ;  /* 0x0000000800097824 */ /* 0x040fe200078e0209 */
[----:B------:R-:W-:Y:S01]  /*0b70*/  UISETP.NE.AND UP0, UPT, UR4, 0x20, UPT ;  /* 0x000000200400788c */ /* 0x000fe2000bf05270 */
[C---:B------:R-:W-:Y:S02]  /*0b80*/  IMAD R11, R0.reuse, 0x8, R11 ;  /* 0x00000008000b7824 */ /* 0x040fe400078e020b */
[C---:B------:R-:W-:Y:S02]  /*0b90*/  IMAD R13, R0.reuse, 0x8, R13 ;  /* 0x00000008000d7824 */ /* 0x040fe400078e020d */
[C---:B------:R-:W-:Y:S02]  /*0ba0*/  IMAD R15, R0.reuse, 0x8, R15 ;  /* 0x00000008000f7824 */ /* 0x040fe400078e020f */
[----:B------:R-:W-:-:S02]  /*0bb0*/  IMAD R17, R0, 0x8, R17 ;  /* 0x0000000800117824 */ /* 0x000fc400078e0211 */
[C---:B------:R-:W-:Y:S02]  /*0bc0*/  IMAD R19, R0.reuse, 0x8, R19 ;  /* 0x0000000800137824 */ /* 0x040fe400078e0213 */
[----:B------:R-:W-:Y:S01]  /*0bd0*/  IMAD R5, R0, 0x8, R5 ;  /* 0x0000000800057824 */ /* 0x000fe200078e0205 */
[----:B------:R-:W-:Y:S06]  /*0be0*/  BRA.U UP0, `(.L_x_19) ;  /* 0xfffffff500b87547 */ /* 0x000fec000b83ffff */
[----:B------:R-:W-:Y:S01]  /*0bf0*/  BAR.SYNC.DEFER_BLOCKING 0x0 ;  /* 0x0000000000007b1d */ /* 0x000fe20000010000 */
[----:B------:R-:W-:-:S13]  /*0c00*/  ISETP.GT.AND P0, PT, R3, UR5, PT ;  /* 0x0000000503007c0c */ /* 0x000fda000bf04270 */
[----:B------:R-:W-:Y:S05]  /*0c10*/  @P0 EXIT ;  /* 0x000000000000094d */ /* 0x000fea0003800000 */
[----:B------:R-:W5:Y:S01]  /*0c20*/  S2UR UR6, SR_CgaCtaId ;  /* 0x00000000000679c3 */ /* 0x000f620000008800 */
[----:B------:R-:W-:-:S07]  /*0c30*/  UMOV UR4, 0x400 ;  /* 0x0000040000047882 */ /* 0x000fce0000000000 */
[----:B------:R-:W0:Y:S01]  /*0c40*/  LDC.64 R6, c[0x0][0x388] ;  /* 0x0000e200ff067b82 */ /* 0x000e220000000a00 */
[----:B-----5:R-:W-:-:S12]  /*0c50*/  ULEA UR4, UR6, UR4, 0x18 ;  /* 0x0000000406047291 */ /* 0x020fd8000f8ec0ff */
.L_x_20:
[C---:B------:R-:W-:Y:S01]  /*0c60*/  LEA R2, R3.reuse, UR4, 0x2 ;  /* 0x0000000403027c11 */ /* 0x040fe2000f8e10ff */
[----:B01234-:R-:W-:-:S04]  /*0c70*/  IMAD.WIDE R4, R3, 0x4, R6 ;  /* 0x0000000403047825 */ /* 0x01ffc800078e0206 */
[----:B------:R-:W0:Y:S01]  /*0c80*/  LDS R9, [R2] ;  /* 0x0000000002097984 */ /* 0x000e220000000800 */
[----:B------:R-:W-:-:S05]  /*0c90*/  IMAD.IADD R3, R0, 0x1, R3 ;  /* 0x0000000100037824 */ /* 0x000fca00078e0203 */
[----:B------:R-:W-:Y:S01]  /*0ca0*/  ISETP.GT.AND P0, PT, R3, UR5, PT ;  /* 0x0000000503007c0c */ /* 0x000fe2000bf04270 */
[----:B0-----:R0:W-:-:S12]  /*0cb0*/  REDG.E.ADD.STRONG.GPU desc[UR8][R4.64], R9 ;  /* 0x000000090400798e */ /* 0x0011d8000c12e108 */
[----:B------:R-:W-:Y:S05]  /*0cc0*/  @!P0 BRA `(.L_x_20) ;  /* 0xfffffffc00e48947 */ /* 0x000fea000383ffff */
[----:B------:R-:W-:Y:S05]  /*0cd0*/  EXIT ;  /* 0x000000000000794d */ /* 0x000fea0003800000 */
.L_x_21:
[----:B------:R-:W-:-:S00]  /*0ce0*/  BRA `(.L_x_21) ;  /* 0xfffffffc00fc7947 */ /* 0x000fc0000383ffff */
[----:B------:R-:W-:-:S00]  /*0cf0*/  NOP ;  /* 0x0000000000007918 */ /* 0x000fc00000000000 */
        /* <DEDUP_REMOVED lines=8> */
.L_x_22:


//--------------------- .nv.shared._Z15histogramKernelPKcPjjii --------------------------
	.section	.nv.shared._Z15histogramKernelPKcPjjii,"aw",@nobits
	.sectionflags	@""
	.align	16
	.zero		1024


//--------------------- .nv.shared.reserved.0     --------------------------
	.section	.nv.shared.reserved.0,"aw",@nobits
	.weak		__nv_reservedSMEM_offset_0_alias
	.size		__nv_reservedSMEM_offset_0_alias, 0, 64
	.other		__nv_reservedSMEM_offset_0_alias,@"STO_CUDA_RESERVED_SHARED STV_DEFAULT"
__nv_reservedSMEM_offset_0_alias:
	.zero		0
	.zero		64


//--------------------- .nv.constant0._Z15histogramKernelPKcPjjii --------------------------
	.section	.nv.constant0._Z15histogramKernelPKcPjjii,"a",@progbits
	.sectionflags	@""
	.align	4
.nv.constant0._Z15histogramKernelPKcPjjii:
	.zero		924


//--------------------- SYMBOLS --------------------------

	.type		.nv.reservedSmem.offset0,@object
	.size		.nv.reservedSmem.offset0,0x4
	.type		.nv.reservedSmem.cap,@object
	.size		.nv.reservedSmem.cap,0x4
